//
// Generated by NVIDIA NVVM Compiler
//
// Compiler Build ID: CL-36424714
// Cuda compilation tools, release 13.0, V13.0.88
// Based on NVVM 20.0.0
//

.version 9.0
.target sm_100
.address_size 64

	// .globl	_Z12detector_sumPiS_ii

.visible .entry _Z12detector_sumPiS_ii(
	.param .u64 .ptr .align 1 _Z12detector_sumPiS_ii_param_0,
	.param .u64 .ptr .align 1 _Z12detector_sumPiS_ii_param_1,
	.param .u32 _Z12detector_sumPiS_ii_param_2,
	.param .u32 _Z12detector_sumPiS_ii_param_3
)
{
	.reg .pred 	%p<34>;
	.reg .b32 	%r<105>;
	.reg .b64 	%rd<58>;

	ld.param.u64 	%rd14, [_Z12detector_sumPiS_ii_param_0];
	ld.param.u64 	%rd15, [_Z12detector_sumPiS_ii_param_1];
	ld.param.u32 	%r42, [_Z12detector_sumPiS_ii_param_2];
	ld.param.u32 	%r43, [_Z12detector_sumPiS_ii_param_3];
	cvta.to.global.u64 	%rd1, %rd14;
	cvta.to.global.u64 	%rd2, %rd15;
	setp.lt.s32 	%p1, %r43, 1;
	@%p1 bra 	$L__BB0_13;
	and.b32  	%r1, %r43, 15;
	setp.lt.u32 	%p2, %r43, 16;
	mov.b32 	%r96, 0;
	@%p2 bra 	$L__BB0_4;
	and.b32  	%r96, %r43, 2147483632;
	neg.s32 	%r100, %r96;
	add.s64 	%rd56, %rd1, 32;
$L__BB0_3:
	.pragma "nounroll";
	mov.b32 	%r45, 0;
	st.global.u32 	[%rd56+-32], %r45;
	st.global.u32 	[%rd56+-28], %r45;
	st.global.u32 	[%rd56+-24], %r45;
	st.global.u32 	[%rd56+-20], %r45;
	st.global.u32 	[%rd56+-16], %r45;
	st.global.u32 	[%rd56+-12], %r45;
	st.global.u32 	[%rd56+-8], %r45;
	st.global.u32 	[%rd56+-4], %r45;
	st.global.u32 	[%rd56], %r45;
	st.global.u32 	[%rd56+4], %r45;
	st.global.u32 	[%rd56+8], %r45;
	st.global.u32 	[%rd56+12], %r45;
	st.global.u32 	[%rd56+16], %r45;
	st.global.u32 	[%rd56+20], %r45;
	st.global.u32 	[%rd56+24], %r45;
	st.global.u32 	[%rd56+28], %r45;
	add.s32 	%r100, %r100, 16;
	add.s64 	%rd56, %rd56, 64;
	setp.eq.s32 	%p3, %r100, 0;
	@%p3 bra 	$L__BB0_4;
	bra.uni 	$L__BB0_3;
$L__BB0_4:
	setp.eq.s32 	%p4, %r1, 0;
	@%p4 bra 	$L__BB0_13;
	and.b32  	%r5, %r43, 7;
	setp.lt.u32 	%p5, %r1, 8;
	@%p5 bra 	$L__BB0_7;
	mul.wide.u32 	%rd16, %r96, 4;
	add.s64 	%rd17, %rd1, %rd16;
	mov.b32 	%r46, 0;
	st.global.u32 	[%rd17], %r46;
	st.global.u32 	[%rd17+4], %r46;
	st.global.u32 	[%rd17+8], %r46;
	st.global.u32 	[%rd17+12], %r46;
	st.global.u32 	[%rd17+16], %r46;
	st.global.u32 	[%rd17+20], %r46;
	st.global.u32 	[%rd17+24], %r46;
	st.global.u32 	[%rd17+28], %r46;
	add.s32 	%r96, %r96, 8;
$L__BB0_7:
	setp.eq.s32 	%p6, %r5, 0;
	@%p6 bra 	$L__BB0_13;
	and.b32  	%r8, %r43, 3;
	setp.lt.u32 	%p7, %r5, 4;
	@%p7 bra 	$L__BB0_10;
	mul.wide.u32 	%rd18, %r96, 4;
	add.s64 	%rd19, %rd1, %rd18;
	mov.b32 	%r47, 0;
	st.global.u32 	[%rd19], %r47;
	st.global.u32 	[%rd19+4], %r47;
	st.global.u32 	[%rd19+8], %r47;
	st.global.u32 	[%rd19+12], %r47;
	add.s32 	%r96, %r96, 4;
$L__BB0_10:
	setp.eq.s32 	%p8, %r8, 0;
	@%p8 bra 	$L__BB0_13;
	mul.wide.u32 	%rd20, %r96, 4;
	add.s64 	%rd55, %rd1, %rd20;
	neg.s32 	%r99, %r8;
$L__BB0_12:
	.pragma "nounroll";
	mov.b32 	%r48, 0;
	st.global.u32 	[%rd55], %r48;
	add.s64 	%rd55, %rd55, 4;
	add.s32 	%r99, %r99, 1;
	setp.ne.s32 	%p9, %r99, 0;
	@%p9 bra 	$L__BB0_12;
$L__BB0_13:
	setp.lt.s32 	%p10, %r42, 1;
	@%p10 bra 	$L__BB0_54;
	and.b32  	%r14, %r42, 7;
	setp.lt.u32 	%p11, %r42, 8;
	mov.b32 	%r102, 0;
	@%p11 bra 	$L__BB0_33;
	and.b32  	%r102, %r42, 2147483640;
	neg.s32 	%r101, %r102;
	add.s64 	%rd57, %rd2, 16;
$L__BB0_16:
	.pragma "nounroll";
	ld.global.u32 	%r20, [%rd57+-16];
	setp.lt.s32 	%p12, %r20, 1;
	@%p12 bra 	$L__BB0_18;
	add.s32 	%r50, %r20, -1;
	mul.wide.u32 	%rd21, %r50, 4;
	add.s64 	%rd22, %rd1, %rd21;
	ld.global.u32 	%r51, [%rd22];
	add.s32 	%r52, %r51, 1;
	st.global.u32 	[%rd22], %r52;
$L__BB0_18:
	ld.global.u32 	%r21, [%rd57+-12];
	setp.lt.s32 	%p13, %r21, 1;
	@%p13 bra 	$L__BB0_20;
	add.s32 	%r53, %r21, -1;
	mul.wide.u32 	%rd23, %r53, 4;
	add.s64 	%rd24, %rd1, %rd23;
	ld.global.u32 	%r54, [%rd24];
	add.s32 	%r55, %r54, 1;
	st.global.u32 	[%rd24], %r55;
$L__BB0_20:
	ld.global.u32 	%r22, [%rd57+-8];
	setp.lt.s32 	%p14, %r22, 1;
	@%p14 bra 	$L__BB0_22;
	add.s32 	%r56, %r22, -1;
	mul.wide.u32 	%rd25, %r56, 4;
	add.s64 	%rd26, %rd1, %rd25;
	ld.global.u32 	%r57, [%rd26];
	add.s32 	%r58, %r57, 1;
	st.global.u32 	[%rd26], %r58;
$L__BB0_22:
	ld.global.u32 	%r23, [%rd57+-4];
	setp.lt.s32 	%p15, %r23, 1;
	@%p15 bra 	$L__BB0_24;
	add.s32 	%r59, %r23, -1;
	mul.wide.u32 	%rd27, %r59, 4;
	add.s64 	%rd28, %rd1, %rd27;
	ld.global.u32 	%r60, [%rd28];
	add.s32 	%r61, %r60, 1;
	st.global.u32 	[%rd28], %r61;
$L__BB0_24:
	ld.global.u32 	%r24, [%rd57];
	setp.lt.s32 	%p16, %r24, 1;
	@%p16 bra 	$L__BB0_26;
	add.s32 	%r62, %r24, -1;
	mul.wide.u32 	%rd29, %r62, 4;
	add.s64 	%rd30, %rd1, %rd29;
	ld.global.u32 	%r63, [%rd30];
	add.s32 	%r64, %r63, 1;
	st.global.u32 	[%rd30], %r64;
$L__BB0_26:
	ld.global.u32 	%r25, [%rd57+4];
	setp.lt.s32 	%p17, %r25, 1;
	@%p17 bra 	$L__BB0_28;
	add.s32 	%r65, %r25, -1;
	mul.wide.u32 	%rd31, %r65, 4;
	add.s64 	%rd32, %rd1, %rd31;
	ld.global.u32 	%r66, [%rd32];
	add.s32 	%r67, %r66, 1;
	st.global.u32 	[%rd32], %r67;
$L__BB0_28:
	ld.global.u32 	%r26, [%rd57+8];
	setp.lt.s32 	%p18, %r26, 1;
	@%p18 bra 	$L__BB0_30;
	add.s32 	%r68, %r26, -1;
	mul.wide.u32 	%rd33, %r68, 4;
	add.s64 	%rd34, %rd1, %rd33;
	ld.global.u32 	%r69, [%rd34];
	add.s32 	%r70, %r69, 1;
	st.global.u32 	[%rd34], %r70;
$L__BB0_30:
	ld.global.u32 	%r27, [%rd57+12];
	setp.lt.s32 	%p19, %r27, 1;
	@%p19 bra 	$L__BB0_32;
	add.s32 	%r71, %r27, -1;
	mul.wide.u32 	%rd35, %r71, 4;
	add.s64 	%rd36, %rd1, %rd35;
	ld.global.u32 	%r72, [%rd36];
	add.s32 	%r73, %r72, 1;
	st.global.u32 	[%rd36], %r73;
$L__BB0_32:
	add.s32 	%r101, %r101, 8;
	add.s64 	%rd57, %rd57, 32;
	setp.ne.s32 	%p20, %r101, 0;
	@%p20 bra 	$L__BB0_16;
$L__BB0_33:
	setp.eq.s32 	%p21, %r14, 0;
	@%p21 bra 	$L__BB0_54;
	and.b32  	%r30, %r42, 3;
	setp.lt.u32 	%p22, %r14, 4;
	@%p22 bra 	$L__BB0_44;
	mul.wide.u32 	%rd37, %r102, 4;
	add.s64 	%rd12, %rd2, %rd37;
	ld.global.u32 	%r31, [%rd12];
	setp.lt.s32 	%p23, %r31, 1;
	@%p23 bra 	$L__BB0_37;
	add.s32 	%r74, %r31, -1;
	mul.wide.u32 	%rd38, %r74, 4;
	add.s64 	%rd39, %rd1, %rd38;
	ld.global.u32 	%r75, [%rd39];
	add.s32 	%r76, %r75, 1;
	st.global.u32 	[%rd39], %r76;
$L__BB0_37:
	ld.global.u32 	%r32, [%rd12+4];
	setp.lt.s32 	%p24, %r32, 1;
	@%p24 bra 	$L__BB0_39;
	add.s32 	%r77, %r32, -1;
	mul.wide.u32 	%rd40, %r77, 4;
	add.s64 	%rd41, %rd1, %rd40;
	ld.global.u32 	%r78, [%rd41];
	add.s32 	%r79, %r78, 1;
	st.global.u32 	[%rd41], %r79;
$L__BB0_39:
	ld.global.u32 	%r33, [%rd12+8];
	setp.lt.s32 	%p25, %r33, 1;
	@%p25 bra 	$L__BB0_41;
	add.s32 	%r80, %r33, -1;
	mul.wide.u32 	%rd42, %r80, 4;
	add.s64 	%rd43, %rd1, %rd42;
	ld.global.u32 	%r81, [%rd43];
	add.s32 	%r82, %r81, 1;
	st.global.u32 	[%rd43], %r82;
$L__BB0_41:
	ld.global.u32 	%r34, [%rd12+12];
	setp.lt.s32 	%p26, %r34, 1;
	@%p26 bra 	$L__BB0_43;
	add.s32 	%r83, %r34, -1;
	mul.wide.u32 	%rd44, %r83, 4;
	add.s64 	%rd45, %rd1, %rd44;
	ld.global.u32 	%r84, [%rd45];
	add.s32 	%r85, %r84, 1;
	st.global.u32 	[%rd45], %r85;
$L__BB0_43:
	add.s32 	%r102, %r102, 4;
$L__BB0_44:
	setp.eq.s32 	%p27, %r30, 0;
	@%p27 bra 	$L__BB0_54;
	setp.eq.s32 	%p28, %r30, 1;
	@%p28 bra 	$L__BB0_51;
	mul.wide.u32 	%rd46, %r102, 4;
	add.s64 	%rd13, %rd2, %rd46;
	ld.global.u32 	%r37, [%rd13];
	setp.lt.s32 	%p29, %r37, 1;
	@%p29 bra 	$L__BB0_48;
	add.s32 	%r86, %r37, -1;
	mul.wide.u32 	%rd47, %r86, 4;
	add.s64 	%rd48, %rd1, %rd47;
	ld.global.u32 	%r87, [%rd48];
	add.s32 	%r88, %r87, 1;
	st.global.u32 	[%rd48], %r88;
$L__BB0_48:
	ld.global.u32 	%r38, [%rd13+4];
	setp.lt.s32 	%p30, %r38, 1;
	@%p30 bra 	$L__BB0_50;
	add.s32 	%r89, %r38, -1;
	mul.wide.u32 	%rd49, %r89, 4;
	add.s64 	%rd50, %rd1, %rd49;
	ld.global.u32 	%r90, [%rd50];
	add.s32 	%r91, %r90, 1;
	st.global.u32 	[%rd50], %r91;
$L__BB0_50:
	add.s32 	%r102, %r102, 2;
$L__BB0_51:
	and.b32  	%r92, %r42, 1;
	setp.eq.b32 	%p31, %r92, 1;
	not.pred 	%p32, %p31;
	@%p32 bra 	$L__BB0_54;
	mul.wide.u32 	%rd51, %r102, 4;
	add.s64 	%rd52, %rd2, %rd51;
	ld.global.u32 	%r41, [%rd52];
	setp.lt.s32 	%p33, %r41, 1;
	@%p33 bra 	$L__BB0_54;
	add.s32 	%r93, %r41, -1;
	mul.wide.u32 	%rd53, %r93, 4;
	add.s64 	%rd54, %rd1, %rd53;
	ld.global.u32 	%r94, [%rd54];
	add.s32 	%r95, %r94, 1;
	st.global.u32 	[%rd54], %r95;
$L__BB0_54:
	ret;

}


// ===== COMPILED SASS (sm_100) =====

	.target	sm_100

	.elftype	@"ET_EXEC"


//--------------------- .note.nv.tkinfo           --------------------------
	.section	.note.nv.tkinfo,"",@"SHT_NOTE"
	.sectionflags	@"SHF_NOTE_NV_TKINFO"
	.tkinfo
        /*0018*/ 	.word	0x00000002
        /*0030*/ 	.string	""
        /*0030*/ 	.string	"ptxas"
        /*0030*/ 	.string	"Cuda compilation tools, release 13.0, V13.0.88"
        /*0030*/ 	.string	"Build cuda_13.0.r13.0/compiler.36424714_0"
        /*0030*/ 	.string	"-arch sm_100 -m 64 "



//--------------------- .note.nv.cuinfo           --------------------------
	.section	.note.nv.cuinfo,"",@"SHT_NOTE"
	.sectionflags	@"SHF_NOTE_NV_CUINFO"
        /*0018*/ 	.short	0x0002
        /*001a*/ 	.short	0x0064
        /*001c*/ 	.short	0x0082
	.zero		2


//--------------------- .nv.info                  --------------------------
	.section	.nv.info,"",@"SHT_CUDA_INFO"
	.align	4


	//----- nvinfo : EIATTR_REGCOUNT
	.align		4
        /*0000*/ 	.byte	0x04, 0x2f
        /*0002*/ 	.short	(.L_1 - .L_0)
	.align		4
.L_0:
        /*0004*/ 	.word	index@(_Z12detector_sumPiS_ii)
        /*0008*/ 	.word	0x00000010


	//----- nvinfo : EIATTR_FRAME_SIZE
	.align		4
.L_1:
        /*000c*/ 	.byte	0x04, 0x11
        /*000e*/ 	.short	(.L_3 - .L_2)
	.align		4
.L_2:
        /*0010*/ 	.word	index@(_Z12detector_sumPiS_ii)
        /*0014*/ 	.word	0x00000000


	//----- nvinfo : EIATTR_MIN_STACK_SIZE
	.align		4
.L_3:
        /*0018*/ 	.byte	0x04, 0x12
        /*001a*/ 	.short	(.L_5 - .L_4)
	.align		4
.L_4:
        /*001c*/ 	.word	index@(_Z12detector_sumPiS_ii)
        /*0020*/ 	.word	0x00000000
.L_5:


//--------------------- .nv.compat                --------------------------
	.section	.nv.compat,"",@"SHT_CUDA_COMPAT_INFO"
	.align	4
        /*0000*/ 	.byte	0x02, 0x09, 0x00, 0x00, 0x02, 0x02, 0x01, 0x00, 0x02, 0x05, 0x05, 0x00, 0x03, 0x07, 0x01, 0x01
        /*0010*/ 	.byte	0x02, 0x03, 0x00, 0x00, 0x02, 0x06, 0x01, 0x00, 0x04, 0x0b, 0x08, 0x00, 0x09, 0x00, 0x00, 0x00
        /*0020*/ 	.byte	0x00, 0x00, 0x00, 0x00


//--------------------- .nv.info._Z12detector_sumPiS_ii --------------------------
	.section	.nv.info._Z12detector_sumPiS_ii,"",@"SHT_CUDA_INFO"
	.sectionflags	@""
	.align	4


	//----- nvinfo : EIATTR_CUDA_API_VERSION
	.align		4
        /*0000*/ 	.byte	0x04, 0x37
        /*0002*/ 	.short	(.L_7 - .L_6)
.L_6:
        /*0004*/ 	.word	0x00000082


	//----- nvinfo : EIATTR_KPARAM_INFO
	.align		4
.L_7:
        /*0008*/ 	.byte	0x04, 0x17
        /*000a*/ 	.short	(.L_9 - .L_8)
.L_8:
        /*000c*/ 	.word	0x00000000
        /*0010*/ 	.short	0x0003
        /*0012*/ 	.short	0x0014
        /*0014*/ 	.byte	0x00, 0xf0, 0x11, 0x00


	//----- nvinfo : EIATTR_KPARAM_INFO
	.align		4
.L_9:
        /*0018*/ 	.byte	0x04, 0x17
        /*001a*/ 	.short	(.L_11 - .L_10)
.L_10:
        /*001c*/ 	.word	0x00000000
        /*0020*/ 	.short	0x0002
        /*0022*/ 	.short	0x0010
        /*0024*/ 	.byte	0x00, 0xf0, 0x11, 0x00


	//----- nvinfo : EIATTR_KPARAM_INFO
	.align		4
.L_11:
        /*0028*/ 	.byte	0x04, 0x17
        /*002a*/ 	.short	(.L_13 - .L_12)
.L_12:
        /*002c*/ 	.word	0x00000000
        /*0030*/ 	.short	0x0001
        /*0032*/ 	.short	0x0008
        /*0034*/ 	.byte	0x00, 0xf5, 0x21, 0x00


	//----- nvinfo : EIATTR_KPARAM_INFO
	.align		4
.L_13:
        /*0038*/ 	.byte	0x04, 0x17
        /*003a*/ 	.short	(.L_15 - .L_14)
.L_14:
        /*003c*/ 	.word	0x00000000
        /*0040*/ 	.short	0x0000
        /*0042*/ 	.short	0x0000
        /*0044*/ 	.byte	0x00, 0xf5, 0x21, 0x00


	//----- nvinfo : EIATTR_SPARSE_MMA_MASK
	.align		4
.L_15:
        /*0048*/ 	.byte	0x03, 0x50
        /*004a*/ 	.short	0x0000


	//----- nvinfo : EIATTR_MAXREG_COUNT
	.align		4
        /*004c*/ 	.byte	0x03, 0x1b
        /*004e*/ 	.short	0x00ff


	//----- nvinfo : EIATTR_MERCURY_ISA_VERSION
	.align		4
        /*0050*/ 	.byte	0x03, 0x5f
        /*0052*/ 	.short	0x0101


	//----- nvinfo : EIATTR_VRC_CTA_INIT_COUNT
	.align		4
        /*0054*/ 	.byte	0x02, 0x4a
	.zero		1
	.zero		1


	//----- nvinfo : EIATTR_EXIT_INSTR_OFFSETS
	.align		4
        /*0058*/ 	.byte	0x04, 0x1c
        /*005a*/ 	.short	(.L_17 - .L_16)


	//   ....[0]....
.L_16:
        /*005c*/ 	.word	0x00000520


	//   ....[1]....
        /*0060*/ 	.word	0x00000a40


	//   ....[2]....
        /*0064*/ 	.word	0x00000ce0


	//   ....[3]....
        /*0068*/ 	.word	0x00000e70


	//   ....[4]....
        /*006c*/ 	.word	0x00000ec0


	//   ....[5]....
        /*0070*/ 	.word	0x00000f30


	//----- nvinfo : EIATTR_CBANK_PARAM_SIZE
	.align		4
.L_17:
        /*0074*/ 	.byte	0x03, 0x19
        /*0076*/ 	.short	0x0018


	//----- nvinfo : EIATTR_PARAM_CBANK
	.align		4
        /*0078*/ 	.byte	0x04, 0x0a
        /*007a*/ 	.short	(.L_19 - .L_18)
	.align		4
.L_18:
        /*007c*/ 	.word	index@(.nv.constant0._Z12detector_sumPiS_ii)
        /*0080*/ 	.short	0x0380
        /*0082*/ 	.short	0x0018


	//----- nvinfo : EIATTR_SW_WAR
	.align		4
.L_19:
        /*0084*/ 	.byte	0x04, 0x36
        /*0086*/ 	.short	(.L_21 - .L_20)
.L_20:
        /*0088*/ 	.word	0x00000008
.L_21:


//--------------------- .nv.callgraph             --------------------------
	.section	.nv.callgraph,"",@"SHT_CUDA_CALLGRAPH"
	.align	4
	.sectionentsize	8
	.align		4
        /*0000*/ 	.word	0x00000000
	.align		4
        /*0004*/ 	.word	0xffffffff
	.align		4
        /*0008*/ 	.word	0x00000000
	.align		4
        /*000c*/ 	.word	0xfffffffe
	.align		4
        /*0010*/ 	.word	0x00000000
	.align		4
        /*0014*/ 	.word	0xfffffffd
	.align		4
        /*0018*/ 	.word	0x00000000
	.align		4
        /*001c*/ 	.word	0xfffffffc


//--------------------- .text._Z12detector_sumPiS_ii --------------------------
	.section	.text._Z12detector_sumPiS_ii,"ax",@progbits
	.align	128
        .global         _Z12detector_sumPiS_ii
        .type           _Z12detector_sumPiS_ii,@function
        .size           _Z12detector_sumPiS_ii,(.L_x_13 - _Z12detector_sumPiS_ii)
        .other          _Z12detector_sumPiS_ii,@"STO_CUDA_ENTRY STV_DEFAULT"
_Z12detector_sumPiS_ii:
.text._Z12detector_sumPiS_ii:
[----:B------:R-:W-:Y:S01]  /*0000*/  LDC R1, c[0x0][0x37c] ;  /* 0x0000df00ff017b82 */ /* 0x000fe20000000800 */
[----:B------:R-:W0:Y:S01]  /*0010*/  LDCU UR4, c[0x0][0x394] ;  /* 0x00007280ff0477ac */ /* 0x000e220008000800 */
[----:B------:R-:W1:Y:S01]  /*0020*/  LDCU.64 UR10, c[0x0][0x358] ;  /* 0x00006b00ff0a77ac */ /* 0x000e620008000a00 */
[----:B0-----:R-:W-:-:S09]  /*0030*/  UISETP.GE.AND UP0, UPT, UR4, 0x1, UPT ;  /* 0x000000010400788c */ /* 0x001fd2000bf06270 */
[----:B-1----:R-:W-:Y:S05]  /*0040*/  BRA.U !UP0, `(.L_x_0) ;  /* 0x00000005082c7547 */ /* 0x002fea000b800000 */
[----:B------:R-:W-:Y:S01]  /*0050*/  UISETP.GE.U32.AND UP1, UPT, UR4, 0x10, UPT ;  /* 0x000000100400788c */ /* 0x000fe2000bf26070 */
[----:B------:R-:W-:Y:S01]  /*0060*/  IMAD.MOV.U32 R5, RZ, RZ, RZ ;  /* 0x000000ffff057224 */ /* 0x000fe200078e00ff */
[----:B------:R-:W-:-:S04]  /*0070*/  ULOP3.LUT UR8, UR4, 0xf, URZ, 0xc0, !UPT ;  /* 0x0000000f04087892 */ /* 0x000fc8000f8ec0ff */
[----:B------:R-:W-:-:S03]  /*0080*/  UISETP.NE.AND UP0, UPT, UR8, URZ, UPT ;  /* 0x000000ff0800728c */ /* 0x000fc6000bf05270 */
[----:B------:R-:W-:Y:S08]  /*0090*/  BRA.U !UP1, `(.L_x_1) ;  /* 0x00000001097c7547 */ /* 0x000ff0000b800000 */
[----:B------:R-:W0:Y:S01]  /*00a0*/  LDCU.64 UR6, c[0x0][0x380] ;  /* 0x00007000ff0677ac */ /* 0x000e220008000a00 */
[----:B------:R-:W-:-:S06]  /*00b0*/  ULOP3.LUT UR4, UR4, 0x7ffffff0, URZ, 0xc0, !UPT ;  /* 0x7ffffff004047892 */ /* 0x000fcc000f8ec0ff */
[----:B------:R-:W-:Y:S01]  /*00c0*/  IMAD.U32 R5, RZ, RZ, UR4 ;  /* 0x00000004ff057e24 */ /* 0x000fe2000f8e00ff */
[----:B0-----:R-:W-:-:S04]  /*00d0*/  UIADD3 UR5, UP1, UPT, UR6, 0x20, URZ ;  /* 0x0000002006057890 */ /* 0x001fc8000ff3e0ff */
[----:B------:R-:W-:Y:S02]  /*00e0*/  UIADD3.X UR6, UPT, UPT, URZ, UR7, URZ, UP1, !UPT ;  /* 0x00000007ff067290 */ /* 0x000fe40008ffe4ff */
[----:B------:R-:W-:Y:S01]  /*00f0*/  MOV R0, UR5 ;  /* 0x0000000500007c02 */ /* 0x000fe20008000f00 */
[----:B------:R-:W-:-:S03]  /*0100*/  UIADD3 UR7, UPT, UPT, -UR4, URZ, URZ ;  /* 0x000000ff04077290 */ /* 0x000fc6000fffe1ff */
[----:B------:R-:W-:-:S09]  /*0110*/  IMAD.U32 R7, RZ, RZ, UR6 ;  /* 0x00000006ff077e24 */ /* 0x000fd2000f8e00ff */
.L_x_2:
[----:B0-----:R-:W-:Y:S01]  /*0120*/  IMAD.MOV.U32 R2, RZ, RZ, R0 ;  /* 0x000000ffff027224 */ /* 0x001fe200078e0000 */
[----:B------:R-:W-:Y:S01]  /*0130*/  MOV R3, R7 ;  /* 0x0000000700037202 */ /* 0x000fe20000000f00 */
[----:B------:R-:W-:-:S03]  /*0140*/  UIADD3 UR7, UPT, UPT, UR7, 0x10, URZ ;  /* 0x0000001007077890 */ /* 0x000fc6000fffe0ff */
[----:B------:R-:W-:Y:S01]  /*0150*/  IADD3 R0, P0, PT, R2, 0x40, RZ ;  /* 0x0000004002007810 */ /* 0x000fe20007f1e0ff */
[----:B------:R0:W-:Y:S01]  /*0160*/  STG.E desc[UR10][R2.64+-0x20], RZ ;  /* 0xffffe0ff02007986 */ /* 0x0001e2000c10190a */
[----:B------:R-:W-:-:S03]  /*0170*/  UISETP.NE.AND UP1, UPT, UR7, URZ, UPT ;  /* 0x000000ff0700728c */ /* 0x000fc6000bf25270 */
[----:B------:R0:W-:Y:S01]  /*0180*/  STG.E desc[UR10][R2.64+-0x1c], RZ ;  /* 0xffffe4ff02007986 */ /* 0x0001e2000c10190a */
[----:B------:R-:W-:-:S03]  /*0190*/  IMAD.X R7, RZ, RZ, R3, P0 ;  /* 0x000000ffff077224 */ /* 0x000fc600000e0603 */
[----:B------:R0:W-:Y:S04]  /*01a0*/  STG.E desc[UR10][R2.64+-0x18], RZ ;  /* 0xffffe8ff02007986 */ /* 0x0001e8000c10190a */
        /* <DEDUP_REMOVED lines=12> */
[----:B------:R0:W-:Y:S01]  /*0270*/  STG.E desc[UR10][R2.64+0x1c], RZ ;  /* 0x00001cff02007986 */ /* 0x0001e2000c10190a */
[----:B------:R-:W-:Y:S05]  /*0280*/  BRA.U UP1, `(.L_x_2) ;  /* 0xfffffffd01a47547 */ /* 0x000fea000b83ffff */
.L_x_1:
[----:B------:R-:W-:Y:S05]  /*0290*/  BRA.U !UP0, `(.L_x_0) ;  /* 0x0000000108987547 */ /* 0x000fea000b800000 */
[----:B------:R-:W1:Y:S01]  /*02a0*/  LDCU UR4, c[0x0][0x394] ;  /* 0x00007280ff0477ac */ /* 0x000e620008000800 */
[----:B------:R-:W-:Y:S02]  /*02b0*/  UISETP.GE.U32.AND UP0, UPT, UR8, 0x8, UPT ;  /* 0x000000080800788c */ /* 0x000fe4000bf06070 */
[----:B-1----:R-:W-:-:S04]  /*02c0*/  ULOP3.LUT UR5, UR4, 0x7, URZ, 0xc0, !UPT ;  /* 0x0000000704057892 */ /* 0x002fc8000f8ec0ff */
[----:B------:R-:W-:-:S03]  /*02d0*/  UISETP.NE.AND UP1, UPT, UR5, URZ, UPT ;  /* 0x000000ff0500728c */ /* 0x000fc6000bf25270 */
[----:B------:R-:W-:Y:S08]  /*02e0*/  BRA.U !UP0, `(.L_x_3) ;  /* 0x00000001082c7547 */ /* 0x000ff0000b800000 */
[----:B0-----:R-:W0:Y:S02]  /*02f0*/  LDC.64 R2, c[0x0][0x380] ;  /* 0x0000e000ff027b82 */ /* 0x001e240000000a00 */
[----:B0-----:R-:W-:-:S04]  /*0300*/  IMAD.WIDE.U32 R2, R5, 0x4, R2 ;  /* 0x0000000405027825 */ /* 0x001fc800078e0002 */
[----:B------:R-:W-:Y:S01]  /*0310*/  VIADD R5, R5, 0x8 ;  /* 0x0000000805057836 */ /* 0x000fe20000000000 */
[----:B------:R1:W-:Y:S04]  /*0320*/  STG.E desc[UR10][R2.64], RZ ;  /* 0x000000ff02007986 */ /* 0x0003e8000c10190a */
[----:B------:R1:W-:Y:S04]  /*0330*/  STG.E desc[UR10][R2.64+0x4], RZ ;  /* 0x000004ff02007986 */ /* 0x0003e8000c10190a */
[----:B------:R1:W-:Y:S04]  /*0340*/  STG.E desc[UR10][R2.64+0x8], RZ ;  /* 0x000008ff02007986 */ /* 0x0003e8000c10190a */
[----:B------:R1:W-:Y:S04]  /*0350*/  STG.E desc[UR10][R2.64+0xc], RZ ;  /* 0x00000cff02007986 */ /* 0x0003e8000c10190a */
[----:B------:R1:W-:Y:S04]  /*0360*/  STG.E desc[UR10][R2.64+0x10], RZ ;  /* 0x000010ff02007986 */ /* 0x0003e8000c10190a */
[----:B------:R1:W-:Y:S04]  /*0370*/  STG.E desc[UR10][R2.64+0x14], RZ ;  /* 0x000014ff02007986 */ /* 0x0003e8000c10190a */
[----:B------:R1:W-:Y:S04]  /*0380*/  STG.E desc[UR10][R2.64+0x18], RZ ;  /* 0x000018ff02007986 */ /* 0x0003e8000c10190a */
[----:B------:R1:W-:Y:S02]  /*0390*/  STG.E desc[UR10][R2.64+0x1c], RZ ;  /* 0x00001cff02007986 */ /* 0x0003e4000c10190a */
.L_x_3:
[----:B------:R-:W-:Y:S05]  /*03a0*/  BRA.U !UP1, `(.L_x_0) ;  /* 0x0000000109547547 */ /* 0x000fea000b800000 */
[----:B------:R-:W-:Y:S02]  /*03b0*/  UISETP.GE.U32.AND UP0, UPT, UR5, 0x4, UPT ;  /* 0x000000040500788c */ /* 0x000fe4000bf06070 */
[----:B------:R-:W-:-:S04]  /*03c0*/  ULOP3.LUT UR4, UR4, 0x3, URZ, 0xc0, !UPT ;  /* 0x0000000304047892 */ /* 0x000fc8000f8ec0ff */
[----:B------:R-:W-:-:S03]  /*03d0*/  UISETP.NE.AND UP1, UPT, UR4, URZ, UPT ;  /* 0x000000ff0400728c */ /* 0x000fc6000bf25270 */
[----:B------:R-:W-:Y:S08]  /*03e0*/  BRA.U !UP0, `(.L_x_4) ;  /* 0x00000001081c7547 */ /* 0x000ff0000b800000 */
[----:B01----:R-:W0:Y:S02]  /*03f0*/  LDC.64 R2, c[0x0][0x380] ;  /* 0x0000e000ff027b82 */ /* 0x003e240000000a00 */
[C---:B0-----:R-:W-:Y:S01]  /*0400*/  IMAD.WIDE.U32 R2, R5.reuse, 0x4, R2 ;  /* 0x0000000405027825 */ /* 0x041fe200078e0002 */
[----:B------:R-:W-:-:S04]  /*0410*/  IADD3 R5, PT, PT, R5, 0x4, RZ ;  /* 0x0000000405057810 */ /* 0x000fc80007ffe0ff */
[----:B------:R2:W-:Y:S04]  /*0420*/  STG.E desc[UR10][R2.64], RZ ;  /* 0x000000ff02007986 */ /* 0x0005e8000c10190a */
[----:B------:R2:W-:Y:S04]  /*0430*/  STG.E desc[UR10][R2.64+0x4], RZ ;  /* 0x000004ff02007986 */ /* 0x0005e8000c10190a */
[----:B------:R2:W-:Y:S04]  /*0440*/  STG.E desc[UR10][R2.64+0x8], RZ ;  /* 0x000008ff02007986 */ /* 0x0005e8000c10190a */
[----:B------:R2:W-:Y:S02]  /*0450*/  STG.E desc[UR10][R2.64+0xc], RZ ;  /* 0x00000cff02007986 */ /* 0x0005e4000c10190a */
.L_x_4:
[----:B------:R-:W-:Y:S05]  /*0460*/  BRA.U !UP1, `(.L_x_0) ;  /* 0x0000000109247547 */ /* 0x000fea000b800000 */
[----:B012---:R-:W0:Y:S01]  /*0470*/  LDC.64 R2, c[0x0][0x380] ;  /* 0x0000e000ff027b82 */ /* 0x007e220000000a00 */
[----:B------:R-:W-:Y:S01]  /*0480*/  UIADD3 UR4, UPT, UPT, -UR4, URZ, URZ ;  /* 0x000000ff04047290 */ /* 0x000fe2000fffe1ff */
[----:B0-----:R-:W-:-:S11]  /*0490*/  IMAD.WIDE.U32 R2, R5, 0x4, R2 ;  /* 0x0000000405027825 */ /* 0x001fd600078e0002 */
.L_x_5:
[----:B------:R-:W-:Y:S01]  /*04a0*/  UIADD3 UR4, UPT, UPT, UR4, 0x1, URZ ;  /* 0x0000000104047890 */ /* 0x000fe2000fffe0ff */
[----:B------:R0:W-:Y:S03]  /*04b0*/  STG.E desc[UR10][R2.64], RZ ;  /* 0x000000ff02007986 */ /* 0x0001e6000c10190a */
[----:B------:R-:W-:Y:S01]  /*04c0*/  UISETP.NE.AND UP0, UPT, UR4, URZ, UPT ;  /* 0x000000ff0400728c */ /* 0x000fe2000bf05270 */
[----:B0-----:R-:W-:-:S05]  /*04d0*/  IADD3 R2, P0, PT, R2, 0x4, RZ ;  /* 0x0000000402027810 */ /* 0x001fca0007f1e0ff */
[----:B------:R-:W-:-:S03]  /*04e0*/  IMAD.X R3, RZ, RZ, R3, P0 ;  /* 0x000000ffff037224 */ /* 0x000fc600000e0603 */
[----:B------:R-:W-:Y:S05]  /*04f0*/  BRA.U UP0, `(.L_x_5) ;  /* 0xfffffffd00e87547 */ /* 0x000fea000b83ffff */
.L_x_0:
[----:B012---:R-:W0:Y:S02]  /*0500*/  LDC R2, c[0x0][0x390] ;  /* 0x0000e400ff027b82 */ /* 0x007e240000000800 */
[----:B0-----:R-:W-:-:S13]  /*0510*/  ISETP.GE.AND P0, PT, R2, 0x1, PT ;  /* 0x000000010200780c */ /* 0x001fda0003f06270 */
[----:B------:R-:W-:Y:S05]  /*0520*/  @!P0 EXIT ;  /* 0x000000000000894d */ /* 0x000fea0003800000 */
[C---:B------:R-:W-:Y:S01]  /*0530*/  ISETP.GE.U32.AND P1, PT, R2.reuse, 0x8, PT ;  /* 0x000000080200780c */ /* 0x040fe20003f26070 */
[----:B------:R-:W-:Y:S01]  /*0540*/  IMAD.MOV.U32 R0, RZ, RZ, RZ ;  /* 0x000000ffff007224 */ /* 0x000fe200078e00ff */
[----:B------:R-:W-:-:S04]  /*0550*/  LOP3.LUT R5, R2, 0x7, RZ, 0xc0, !PT ;  /* 0x0000000702057812 */ /* 0x000fc800078ec0ff */
[----:B------:R-:W-:-:S07]  /*0560*/  ISETP.NE.AND P0, PT, R5, RZ, PT ;  /* 0x000000ff0500720c */ /* 0x000fce0003f05270 */
[----:B------:R-:W-:Y:S06]  /*0570*/  @!P1 BRA `(.L_x_6) ;  /* 0x0000000400309947 */ /* 0x000fec0003800000 */
[----:B------:R-:W0:Y:S01]  /*0580*/  LDCU.64 UR4, c[0x0][0x388] ;  /* 0x00007100ff0477ac */ /* 0x000e220008000a00 */
[----:B------:R-:W-:-:S04]  /*0590*/  LOP3.LUT R0, R2, 0x7ffffff8, RZ, 0xc0, !PT ;  /* 0x7ffffff802007812 */ /* 0x000fc800078ec0ff */
[----:B------:R-:W-:Y:S01]  /*05a0*/  IADD3 R4, PT, PT, -R0, RZ, RZ ;  /* 0x000000ff00047210 */ /* 0x000fe20007ffe1ff */
[----:B0-----:R-:W-:-:S04]  /*05b0*/  UIADD3 UR4, UP0, UPT, UR4, 0x10, URZ ;  /* 0x0000001004047890 */ /* 0x001fc8000ff1e0ff */
[----:B------:R-:W-:Y:S02]  /*05c0*/  UIADD3.X UR5, UPT, UPT, URZ, UR5, URZ, UP0, !UPT ;  /* 0x00000005ff057290 */ /* 0x000fe400087fe4ff */
[----:B------:R-:W-:-:S04]  /*05d0*/  IMAD.U32 R2, RZ, RZ, UR4 ;  /* 0x00000004ff027e24 */ /* 0x000fc8000f8e00ff */
[----:B------:R-:W-:-:S07]  /*05e0*/  IMAD.U32 R3, RZ, RZ, UR5 ;  /* 0x00000005ff037e24 */ /* 0x000fce000f8e00ff */
.L_x_7:
[----:B0-----:R-:W2:Y:S02]  /*05f0*/  LDG.E R9, desc[UR10][R2.64+-0x10] ;  /* 0xfffff00a02097981 */ /* 0x001ea4000c1e1900 */
[----:B--2---:R-:W-:-:S13]  /*0600*/  ISETP.GE.AND P1, PT, R9, 0x1, PT ;  /* 0x000000010900780c */ /* 0x004fda0003f26270 */
[----:B------:R-:W0:Y:S01]  /*0610*/  @P1 LDC.64 R6, c[0x0][0x380] ;  /* 0x0000e000ff061b82 */ /* 0x000e220000000a00 */
[----:B------:R-:W-:-:S05]  /*0620*/  @P1 IADD3 R9, PT, PT, R9, -0x1, RZ ;  /* 0xffffffff09091810 */ /* 0x000fca0007ffe0ff */
[----:B0-----:R-:W-:-:S05]  /*0630*/  @P1 IMAD.WIDE.U32 R6, R9, 0x4, R6 ;  /* 0x0000000409061825 */ /* 0x001fca00078e0006 */
[----:B------:R-:W2:Y:S02]  /*0640*/  @P1 LDG.E R8, desc[UR10][R6.64] ;  /* 0x0000000a06081981 */ /* 0x000ea4000c1e1900 */
[----:B--2---:R-:W-:-:S05]  /*0650*/  @P1 VIADD R11, R8, 0x1 ;  /* 0x00000001080b1836 */ /* 0x004fca0000000000 */
[----:B------:R0:W-:Y:S04]  /*0660*/  @P1 STG.E desc[UR10][R6.64], R11 ;  /* 0x0000000b06001986 */ /* 0x0001e8000c10190a */
[----:B------:R-:W2:Y:S02]  /*0670*/  LDG.E R13, desc[UR10][R2.64+-0xc] ;  /* 0xfffff40a020d7981 */ /* 0x000ea4000c1e1900 */
[----:B--2---:R-:W-:-:S13]  /*0680*/  ISETP.GE.AND P1, PT, R13, 0x1, PT ;  /* 0x000000010d00780c */ /* 0x004fda0003f26270 */
[----:B------:R-:W1:Y:S01]  /*0690*/  @P1 LDC.64 R8, c[0x0][0x380] ;  /* 0x0000e000ff081b82 */ /* 0x000e620000000a00 */
[----:B------:R-:W-:-:S04]  /*06a0*/  @P1 VIADD R13, R13, 0xffffffff ;  /* 0xffffffff0d0d1836 */ /* 0x000fc80000000000 */
[----:B-1----:R-:W-:-:S05]  /*06b0*/  @P1 IMAD.WIDE.U32 R8, R13, 0x4, R8 ;  /* 0x000000040d081825 */ /* 0x002fca00078e0008 */
[----:B------:R-:W2:Y:S02]  /*06c0*/  @P1 LDG.E R10, desc[UR10][R8.64] ;  /* 0x0000000a080a1981 */ /* 0x000ea4000c1e1900 */
[----:B--2---:R-:W-:-:S05]  /*06d0*/  @P1 IADD3 R13, PT, PT, R10, 0x1, RZ ;  /* 0x000000010a0d1810 */ /* 0x004fca0007ffe0ff */
[----:B------:R1:W-:Y:S04]  /*06e0*/  @P1 STG.E desc[UR10][R8.64], R13 ;  /* 0x0000000d08001986 */ /* 0x0003e8000c10190a */
[----:B------:R-:W2:Y:S02]  /*06f0*/  LDG.E R10, desc[UR10][R2.64+-0x8] ;  /* 0xfffff80a020a7981 */ /* 0x000ea4000c1e1900 */
[----:B--2---:R-:W-:-:S13]  /*0700*/  ISETP.GE.AND P1, PT, R10, 0x1, PT ;  /* 0x000000010a00780c */ /* 0x004fda0003f26270 */
[----:B0-----:R-:W0:Y:S01]  /*0710*/  @P1 LDC.64 R6, c[0x0][0x380] ;  /* 0x0000e000ff061b82 */ /* 0x001e220000000a00 */
[----:B------:R-:W-:-:S04]  /*0720*/  @P1 VIADD R11, R10, 0xffffffff ;  /* 0xffffffff0a0b1836 */ /* 0x000fc80000000000 */
[----:B0-----:R-:W-:-:S05]  /*0730*/  @P1 IMAD.WIDE.U32 R6, R11, 0x4, R6 ;  /* 0x000000040b061825 */ /* 0x001fca00078e0006 */
[----:B------:R-:W2:Y:S02]  /*0740*/  @P1 LDG.E R10, desc[UR10][R6.64] ;  /* 0x0000000a060a1981 */ /* 0x000ea4000c1e1900 */
[----:B--2---:R-:W-:-:S05]  /*0750*/  @P1 IADD3 R11, PT, PT, R10, 0x1, RZ ;  /* 0x000000010a0b1810 */ /* 0x004fca0007ffe0ff */
[----:B------:R0:W-:Y:S04]  /*0760*/  @P1 STG.E desc[UR10][R6.64], R11 ;  /* 0x0000000b06001986 */ /* 0x0001e8000c10190a */
[----:B------:R-:W2:Y:S02]  /*0770*/  LDG.E R10, desc[UR10][R2.64+-0x4] ;  /* 0xfffffc0a020a7981 */ /* 0x000ea4000c1e1900 */
[----:B--2---:R-:W-:-:S13]  /*0780*/  ISETP.GE.AND P1, PT, R10, 0x1, PT ;  /* 0x000000010a00780c */ /* 0x004fda0003f26270 */
[----:B-1----:R-:W1:Y:S01]  /*0790*/  @P1 LDC.64 R8, c[0x0][0x380] ;  /* 0x0000e000ff081b82 */ /* 0x002e620000000a00 */
        /* <DEDUP_REMOVED lines=34> */
[----:B------:R-:W2:Y:S01]  /*09c0*/  @P1 LDG.E R10, desc[UR10][R8.64] ;  /* 0x0000000a080a1981 */ /* 0x000ea2000c1e1900 */
[----:B------:R-:W-:-:S05]  /*09d0*/  VIADD R4, R4, 0x8 ;  /* 0x0000000804047836 */ /* 0x000fca0000000000 */
[----:B------:R-:W-:Y:S02]  /*09e0*/  ISETP.NE.AND P2, PT, R4, RZ, PT ;  /* 0x000000ff0400720c */ /* 0x000fe40003f45270 */
[----:B--2---:R-:W-:-:S05]  /*09f0*/  @P1 IADD3 R13, PT, PT, R10, 0x1, RZ ;  /* 0x000000010a0d1810 */ /* 0x004fca0007ffe0ff */
[----:B------:R0:W-:Y:S01]  /*0a00*/  @P1 STG.E desc[UR10][R8.64], R13 ;  /* 0x0000000d08001986 */ /* 0x0001e2000c10190a */
[----:B------:R-:W-:-:S04]  /*0a10*/  IADD3 R2, P1, PT, R2, 0x20, RZ ;  /* 0x0000002002027810 */ /* 0x000fc80007f3e0ff */
[----:B------:R-:W-:Y:S01]  /*0a20*/  IADD3.X R3, PT, PT, RZ, R3, RZ, P1, !PT ;  /* 0x00000003ff037210 */ /* 0x000fe20000ffe4ff */
[----:B------:R-:W-:Y:S08]  /*0a30*/  @P2 BRA `(.L_x_7) ;  /* 0xfffffff800ec2947 */ /* 0x000ff0000383ffff */
.L_x_6:
[----:B------:R-:W-:Y:S05]  /*0a40*/  @!P0 EXIT ;  /* 0x000000000000894d */ /* 0x000fea0003800000 */
[----:B------:R-:W1:Y:S01]  /*0a50*/  LDC R2, c[0x0][0x390] ;  /* 0x0000e400ff027b82 */ /* 0x000e620000000800 */
[----:B------:R-:W-:Y:S02]  /*0a60*/  ISETP.GE.U32.AND P0, PT, R5, 0x4, PT ;  /* 0x000000040500780c */ /* 0x000fe40003f06070 */
[----:B-1----:R-:W-:-:S11]  /*0a70*/  LOP3.LUT R12, R2, 0x3, RZ, 0xc0, !PT ;  /* 0x00000003020c7812 */ /* 0x002fd600078ec0ff */
[----:B------:R-:W-:Y:S05]  /*0a80*/  @!P0 BRA `(.L_x_8) ;  /* 0x0000000000908947 */ /* 0x000fea0003800000 */
[----:B------:R-:W1:Y:S02]  /*0a90*/  LDC.64 R4, c[0x0][0x388] ;  /* 0x0000e200ff047b82 */ /* 0x000e640000000a00 */
[----:B-1----:R-:W-:-:S05]  /*0aa0*/  IMAD.WIDE.U32 R4, R0, 0x4, R4 ;  /* 0x0000000400047825 */ /* 0x002fca00078e0004 */
        /* <DEDUP_REMOVED lines=26> */
[----:B-1----:R-:W-:Y:S05]  /*0c50*/  @!P0 BRA `(.L_x_9) ;  /* 0x0000000000188947 */ /* 0x002fea0003800000 */
[----:B------:R-:W0:Y:S01]  /*0c60*/  LDC.64 R4, c[0x0][0x380] ;  /* 0x0000e000ff047b82 */ /* 0x000e220000000a00 */
[----:B------:R-:W-:-:S04]  /*0c70*/  VIADD R3, R10, 0xffffffff ;  /* 0xffffffff0a037836 */ /* 0x000fc80000000000 */
[----:B0-----:R-:W-:-:S05]  /*0c80*/  IMAD.WIDE.U32 R4, R3, 0x4, R4 ;  /* 0x0000000403047825 */ /* 0x001fca00078e0004 */
[----:B------:R-:W2:Y:S02]  /*0c90*/  LDG.E R3, desc[UR10][R4.64] ;  /* 0x0000000a04037981 */ /* 0x000ea4000c1e1900 */
[----:B--2---:R-:W-:-:S05]  /*0ca0*/  IADD3 R3, PT, PT, R3, 0x1, RZ ;  /* 0x0000000103037810 */ /* 0x004fca0007ffe0ff */
[----:B------:R0:W-:Y:S02]  /*0cb0*/  STG.E desc[UR10][R4.64], R3 ;  /* 0x0000000304007986 */ /* 0x0001e4000c10190a */
.L_x_9:
[----:B------:R-:W-:-:S07]  /*0cc0*/  VIADD R0, R0, 0x4 ;  /* 0x0000000400007836 */ /* 0x000fce0000000000 */
.L_x_8:
[----:B------:R-:W-:-:S13]  /*0cd0*/  ISETP.NE.AND P0, PT, R12, RZ, PT ;  /* 0x000000ff0c00720c */ /* 0x000fda0003f05270 */
[----:B------:R-:W-:Y:S05]  /*0ce0*/  @!P0 EXIT ;  /* 0x000000000000894d */ /* 0x000fea0003800000 */
[----:B------:R-:W-:-:S13]  /*0cf0*/  ISETP.NE.AND P0, PT, R12, 0x1, PT ;  /* 0x000000010c00780c */ /* 0x000fda0003f05270 */
[----:B------:R-:W-:Y:S05]  /*0d00*/  @!P0 BRA `(.L_x_10) ;  /* 0x0000000000508947 */ /* 0x000fea0003800000 */
[----:B0-----:R-:W0:Y:S02]  /*0d10*/  LDC.64 R4, c[0x0][0x388] ;  /* 0x0000e200ff047b82 */ /* 0x001e240000000a00 */
[----:B0-----:R-:W-:-:S05]  /*0d20*/  IMAD.WIDE.U32 R6, R0, 0x4, R4 ;  /* 0x0000000400067825 */ /* 0x001fca00078e0004 */
[----:B------:R-:W2:Y:S02]  /*0d30*/  LDG.E R3, desc[UR10][R6.64] ;  /* 0x0000000a06037981 */ /* 0x000ea4000c1e1900 */
        /* <DEDUP_REMOVED lines=9> */
[----:B0-----:R-:W-:Y:S05]  /*0dd0*/  @!P0 BRA `(.L_x_11) ;  /* 0x0000000000188947 */ /* 0x001fea0003800000 */
[----:B------:R-:W0:Y:S01]  /*0de0*/  LDC.64 R4, c[0x0][0x380] ;  /* 0x0000e000ff047b82 */ /* 0x000e220000000a00 */
[----:B------:R-:W-:-:S05]  /*0df0*/  IADD3 R3, PT, PT, R8, -0x1, RZ ;  /* 0xffffffff08037810 */ /* 0x000fca0007ffe0ff */
[----:B0-----:R-:W-:-:S05]  /*0e00*/  IMAD.WIDE.U32 R4, R3, 0x4, R4 ;  /* 0x0000000403047825 */ /* 0x001fca00078e0004 */
[----:B------:R-:W2:Y:S02]  /*0e10*/  LDG.E R3, desc[UR10][R4.64] ;  /* 0x0000000a04037981 */ /* 0x000ea4000c1e1900 */
[----:B--2---:R-:W-:-:S05]  /*0e20*/  VIADD R3, R3, 0x1 ;  /* 0x0000000103037836 */ /* 0x004fca0000000000 */
[----:B------:R0:W-:Y:S02]  /*0e30*/  STG.E desc[UR10][R4.64], R3 ;  /* 0x0000000304007986 */ /* 0x0001e4000c10190a */
.L_x_11:
[----:B------:R-:W-:-:S07]  /*0e40*/  IADD3 R0, PT, PT, R0, 0x2, RZ ;  /* 0x0000000200007810 */ /* 0x000fce0007ffe0ff */
.L_x_10:
[----:B------:R-:W-:-:S04]  /*0e50*/  LOP3.LUT R2, R2, 0x1, RZ, 0xc0, !PT ;  /* 0x0000000102027812 */ /* 0x000fc800078ec0ff */
[----:B------:R-:W-:-:S13]  /*0e60*/  ISETP.NE.U32.AND P0, PT, R2, 0x1, PT ;  /* 0x000000010200780c */ /* 0x000fda0003f05070 */
[----:B------:R-:W-:Y:S05]  /*0e70*/  @P0 EXIT ;  /* 0x000000000000094d */ /* 0x000fea0003800000 */
[----:B0-----:R-:W0:Y:S02]  /*0e80*/  LDC.64 R2, c[0x0][0x388] ;  /* 0x0000e200ff027b82 */ /* 0x001e240000000a00 */
[----:B0-----:R-:W-:-:S05]  /*0e90*/  IMAD.WIDE.U32 R2, R0, 0x4, R2 ;  /* 0x0000000400027825 */ /* 0x001fca00078e0002 */
[----:B------:R-:W2:Y:S02]  /*0ea0*/  LDG.E R5, desc[UR10][R2.64] ;  /* 0x0000000a02057981 */ /* 0x000ea4000c1e1900 */
[----:B--2---:R-:W-:-:S13]  /*0eb0*/  ISETP.GE.AND P0, PT, R5, 0x1, PT ;  /* 0x000000010500780c */ /* 0x004fda0003f06270 */
[----:B------:R-:W-:Y:S05]  /*0ec0*/  @!P0 EXIT ;  /* 0x000000000000894d */ /* 0x000fea0003800000 */
[----:B------:R-:W0:Y:S01]  /*0ed0*/  LDC.64 R2, c[0x0][0x380] ;  /* 0x0000e000ff027b82 */ /* 0x000e220000000a00 */
[----:B------:R-:W-:-:S04]  /*0ee0*/  VIADD R5, R5, 0xffffffff ;  /* 0xffffffff05057836 */ /* 0x000fc80000000000 */
[----:B0-----:R-:W-:-:S05]  /*0ef0*/  IMAD.WIDE.U32 R2, R5, 0x4, R2 ;  /* 0x0000000405027825 */ /* 0x001fca00078e0002 */
[----:B------:R-:W2:Y:S02]  /*0f00*/  LDG.E R0, desc[UR10][R2.64] ;  /* 0x0000000a02007981 */ /* 0x000ea4000c1e1900 */
[----:B--2---:R-:W-:-:S05]  /*0f10*/  IADD3 R5, PT, PT, R0, 0x1, RZ ;  /* 0x0000000100057810 */ /* 0x004fca0007ffe0ff */
[----:B------:R-:W-:Y:S01]  /*0f20*/  STG.E desc[UR10][R2.64], R5 ;  /* 0x0000000502007986 */ /* 0x000fe2000c10190a */
[----:B------:R-:W-:Y:S05]  /*0f30*/  EXIT ;  /* 0x000000000000794d */ /* 0x000fea0003800000 */
.L_x_12:
[----:B------:R-:W-:-:S00]  /*0f40*/  BRA `(.L_x_12) ;  /* 0xfffffffc00fc7947 */ /* 0x000fc0000383ffff */
[----:B------:R-:W-:-:S00]  /*0f50*/  NOP ;  /* 0x0000000000007918 */ /* 0x000fc00000000000 */
        /* <DEDUP_REMOVED lines=10> */
.L_x_13:


//--------------------- .nv.shared.reserved.0     --------------------------
	.section	.nv.shared.reserved.0,"aw",@nobits
	.weak		__nv_reservedSMEM_offset_0_alias
	.size		__nv_reservedSMEM_offset_0_alias, 0, 64
	.other		__nv_reservedSMEM_offset_0_alias,@"STO_CUDA_RESERVED_SHARED STV_DEFAULT"
__nv_reservedSMEM_offset_0_alias:
	.zero		0
	.zero		64


//--------------------- .nv.constant0._Z12detector_sumPiS_ii --------------------------
	.section	.nv.constant0._Z12detector_sumPiS_ii,"a",@progbits
	.sectionflags	@""
	.align	4
.nv.constant0._Z12detector_sumPiS_ii:
	.zero		920


//--------------------- SYMBOLS --------------------------

	.type		.nv.reservedSmem.offset0,@object
	.size		.nv.reservedSmem.offset0,0x4
